//
// Generated by NVIDIA NVVM Compiler
//
// Compiler Build ID: CL-36424714
// Cuda compilation tools, release 13.0, V13.0.88
// Based on NVVM 20.0.0
//

.version 9.0
.target sm_100
.address_size 64

	// .globl	_Z10devAddVectPKdS0_Pdj

.visible .entry _Z10devAddVectPKdS0_Pdj(
	.param .u64 .ptr .align 1 _Z10devAddVectPKdS0_Pdj_param_0,
	.param .u64 .ptr .align 1 _Z10devAddVectPKdS0_Pdj_param_1,
	.param .u64 .ptr .align 1 _Z10devAddVectPKdS0_Pdj_param_2,
	.param .u32 _Z10devAddVectPKdS0_Pdj_param_3
)
{
	.reg .pred 	%p<2>;
	.reg .b32 	%r<6>;
	.reg .b64 	%rd<11>;
	.reg .b64 	%fd<4>;

	ld.param.u64 	%rd1, [_Z10devAddVectPKdS0_Pdj_param_0];
	ld.param.u64 	%rd2, [_Z10devAddVectPKdS0_Pdj_param_1];
	ld.param.u64 	%rd3, [_Z10devAddVectPKdS0_Pdj_param_2];
	ld.param.u32 	%r2, [_Z10devAddVectPKdS0_Pdj_param_3];
	mov.u32 	%r3, %tid.x;
	mov.u32 	%r4, %ctaid.x;
	mov.u32 	%r5, %ntid.x;
	mad.lo.s32 	%r1, %r4, %r5, %r3;
	setp.ge.u32 	%p1, %r1, %r2;
	@%p1 bra 	$L__BB0_2;
	cvta.to.global.u64 	%rd4, %rd1;
	cvta.to.global.u64 	%rd5, %rd2;
	cvta.to.global.u64 	%rd6, %rd3;
	mul.wide.u32 	%rd7, %r1, 8;
	add.s64 	%rd8, %rd4, %rd7;
	ld.global.f64 	%fd1, [%rd8];
	add.s64 	%rd9, %rd5, %rd7;
	ld.global.f64 	%fd2, [%rd9];
	add.f64 	%fd3, %fd1, %fd2;
	add.s64 	%rd10, %rd6, %rd7;
	st.global.f64 	[%rd10], %fd3;
	bar.sync 	0;
$L__BB0_2:
	ret;

}
	// .globl	_Z25devAddVectArbitraryLengthPKdS0_Pdj
.visible .entry _Z25devAddVectArbitraryLengthPKdS0_Pdj(
	.param .u64 .ptr .align 1 _Z25devAddVectArbitraryLengthPKdS0_Pdj_param_0,
	.param .u64 .ptr .align 1 _Z25devAddVectArbitraryLengthPKdS0_Pdj_param_1,
	.param .u64 .ptr .align 1 _Z25devAddVectArbitraryLengthPKdS0_Pdj_param_2,
	.param .u32 _Z25devAddVectArbitraryLengthPKdS0_Pdj_param_3
)
{
	.reg .pred 	%p<3>;
	.reg .b32 	%r<11>;
	.reg .b64 	%rd<11>;
	.reg .b64 	%fd<4>;

	ld.param.u64 	%rd4, [_Z25devAddVectArbitraryLengthPKdS0_Pdj_param_0];
	ld.param.u64 	%rd5, [_Z25devAddVectArbitraryLengthPKdS0_Pdj_param_1];
	ld.param.u64 	%rd6, [_Z25devAddVectArbitraryLengthPKdS0_Pdj_param_2];
	ld.param.u32 	%r6, [_Z25devAddVectArbitraryLengthPKdS0_Pdj_param_3];
	mov.u32 	%r7, %tid.x;
	mov.u32 	%r8, %ctaid.x;
	mov.u32 	%r1, %ntid.x;
	mad.lo.s32 	%r10, %r8, %r1, %r7;
	setp.ge.u32 	%p1, %r10, %r6;
	@%p1 bra 	$L__BB1_3;
	mov.u32 	%r9, %nctaid.x;
	mul.lo.s32 	%r3, %r1, %r9;
	cvta.to.global.u64 	%rd1, %rd4;
	cvta.to.global.u64 	%rd2, %rd5;
	cvta.to.global.u64 	%rd3, %rd6;
$L__BB1_2:
	mul.wide.u32 	%rd7, %r10, 8;
	add.s64 	%rd8, %rd1, %rd7;
	ld.global.f64 	%fd1, [%rd8];
	add.s64 	%rd9, %rd2, %rd7;
	ld.global.f64 	%fd2, [%rd9];
	add.f64 	%fd3, %fd1, %fd2;
	add.s64 	%rd10, %rd3, %rd7;
	st.global.f64 	[%rd10], %fd3;
	add.s32 	%r10, %r10, %r3;
	setp.lt.u32 	%p2, %r10, %r6;
	@%p2 bra 	$L__BB1_2;
$L__BB1_3:
	bar.sync 	0;
	ret;

}


// ===== COMPILED SASS (sm_100) =====

	.target	sm_100

	.elftype	@"ET_EXEC"


//--------------------- .note.nv.tkinfo           --------------------------
	.section	.note.nv.tkinfo,"",@"SHT_NOTE"
	.sectionflags	@"SHF_NOTE_NV_TKINFO"
	.tkinfo
        /*0018*/ 	.word	0x00000002
        /*0030*/ 	.string	""
        /*0030*/ 	.string	"ptxas"
        /*0030*/ 	.string	"Cuda compilation tools, release 13.0, V13.0.88"
        /*0030*/ 	.string	"Build cuda_13.0.r13.0/compiler.36424714_0"
        /*0030*/ 	.string	"-arch sm_100 -m 64 "



//--------------------- .note.nv.cuinfo           --------------------------
	.section	.note.nv.cuinfo,"",@"SHT_NOTE"
	.sectionflags	@"SHF_NOTE_NV_CUINFO"
        /*0018*/ 	.short	0x0002
        /*001a*/ 	.short	0x0064
        /*001c*/ 	.short	0x0082
	.zero		2


//--------------------- .nv.info                  --------------------------
	.section	.nv.info,"",@"SHT_CUDA_INFO"
	.align	4


	//----- nvinfo : EIATTR_REGCOUNT
	.align		4
        /*0000*/ 	.byte	0x04, 0x2f
        /*0002*/ 	.short	(.L_1 - .L_0)
	.align		4
.L_0:
        /*0004*/ 	.word	index@(_Z10devAddVectPKdS0_Pdj)
        /*0008*/ 	.word	0x0000000e


	//----- nvinfo : EIATTR_FRAME_SIZE
	.align		4
.L_1:
        /*000c*/ 	.byte	0x04, 0x11
        /*000e*/ 	.short	(.L_3 - .L_2)
	.align		4
.L_2:
        /*0010*/ 	.word	index@(_Z10devAddVectPKdS0_Pdj)
        /*0014*/ 	.word	0x00000000


	//----- nvinfo : EIATTR_REGCOUNT
	.align		4
.L_3:
        /*0018*/ 	.byte	0x04, 0x2f
        /*001a*/ 	.short	(.L_5 - .L_4)
	.align		4
.L_4:
        /*001c*/ 	.word	index@(_Z25devAddVectArbitraryLengthPKdS0_Pdj)
        /*0020*/ 	.word	0x00000016


	//----- nvinfo : EIATTR_FRAME_SIZE
	.align		4
.L_5:
        /*0024*/ 	.byte	0x04, 0x11
        /*0026*/ 	.short	(.L_7 - .L_6)
	.align		4
.L_6:
        /*0028*/ 	.word	index@(_Z25devAddVectArbitraryLengthPKdS0_Pdj)
        /*002c*/ 	.word	0x00000000


	//----- nvinfo : EIATTR_MIN_STACK_SIZE
	.align		4
.L_7:
        /*0030*/ 	.byte	0x04, 0x12
        /*0032*/ 	.short	(.L_9 - .L_8)
	.align		4
.L_8:
        /*0034*/ 	.word	index@(_Z25devAddVectArbitraryLengthPKdS0_Pdj)
        /*0038*/ 	.word	0x00000000


	//----- nvinfo : EIATTR_MIN_STACK_SIZE
	.align		4
.L_9:
        /*003c*/ 	.byte	0x04, 0x12
        /*003e*/ 	.short	(.L_11 - .L_10)
	.align		4
.L_10:
        /*0040*/ 	.word	index@(_Z10devAddVectPKdS0_Pdj)
        /*0044*/ 	.word	0x00000000
.L_11:


//--------------------- .nv.compat                --------------------------
	.section	.nv.compat,"",@"SHT_CUDA_COMPAT_INFO"
	.align	4
        /*0000*/ 	.byte	0x02, 0x09, 0x00, 0x00, 0x02, 0x02, 0x01, 0x00, 0x02, 0x05, 0x05, 0x00, 0x03, 0x07, 0x01, 0x01
        /*0010*/ 	.byte	0x02, 0x03, 0x00, 0x00, 0x02, 0x06, 0x01, 0x00, 0x04, 0x0b, 0x08, 0x00, 0x01, 0x00, 0x00, 0x00
        /*0020*/ 	.byte	0x00, 0x00, 0x00, 0x00


//--------------------- .nv.info._Z25devAddVectArbitraryLengthPKdS0_Pdj --------------------------
	.section	.nv.info._Z25devAddVectArbitraryLengthPKdS0_Pdj,"",@"SHT_CUDA_INFO"
	.sectionflags	@""
	.align	4


	//----- nvinfo : EIATTR_CUDA_API_VERSION
	.align		4
        /*0000*/ 	.byte	0x04, 0x37
        /*0002*/ 	.short	(.L_13 - .L_12)
.L_12:
        /*0004*/ 	.word	0x00000082


	//----- nvinfo : EIATTR_KPARAM_INFO
	.align		4
.L_13:
        /*0008*/ 	.byte	0x04, 0x17
        /*000a*/ 	.short	(.L_15 - .L_14)
.L_14:
        /*000c*/ 	.word	0x00000000
        /*0010*/ 	.short	0x0003
        /*0012*/ 	.short	0x0018
        /*0014*/ 	.byte	0x00, 0xf0, 0x11, 0x00


	//----- nvinfo : EIATTR_KPARAM_INFO
	.align		4
.L_15:
        /*0018*/ 	.byte	0x04, 0x17
        /*001a*/ 	.short	(.L_17 - .L_16)
.L_16:
        /*001c*/ 	.word	0x00000000
        /*0020*/ 	.short	0x0002
        /*0022*/ 	.short	0x0010
        /*0024*/ 	.byte	0x00, 0xf5, 0x21, 0x00


	//----- nvinfo : EIATTR_KPARAM_INFO
	.align		4
.L_17:
        /*0028*/ 	.byte	0x04, 0x17
        /*002a*/ 	.short	(.L_19 - .L_18)
.L_18:
        /*002c*/ 	.word	0x00000000
        /*0030*/ 	.short	0x0001
        /*0032*/ 	.short	0x0008
        /*0034*/ 	.byte	0x00, 0xf5, 0x21, 0x00


	//----- nvinfo : EIATTR_KPARAM_INFO
	.align		4
.L_19:
        /*0038*/ 	.byte	0x04, 0x17
        /*003a*/ 	.short	(.L_21 - .L_20)
.L_20:
        /*003c*/ 	.word	0x00000000
        /*0040*/ 	.short	0x0000
        /*0042*/ 	.short	0x0000
        /*0044*/ 	.byte	0x00, 0xf5, 0x21, 0x00


	//----- nvinfo : EIATTR_SPARSE_MMA_MASK
	.align		4
.L_21:
        /*0048*/ 	.byte	0x03, 0x50
        /*004a*/ 	.short	0x0000


	//----- nvinfo : EIATTR_MAXREG_COUNT
	.align		4
        /*004c*/ 	.byte	0x03, 0x1b
        /*004e*/ 	.short	0x00ff


	//----- nvinfo : EIATTR_NUM_BARRIERS
	.align		4
        /*0050*/ 	.byte	0x02, 0x4c
        /*0052*/ 	.byte	0x01
	.zero		1


	//----- nvinfo : EIATTR_MERCURY_ISA_VERSION
	.align		4
        /*0054*/ 	.byte	0x03, 0x5f
        /*0056*/ 	.short	0x0101


	//----- nvinfo : EIATTR_VRC_CTA_INIT_COUNT
	.align		4
        /*0058*/ 	.byte	0x02, 0x4a
	.zero		1
	.zero		1


	//----- nvinfo : EIATTR_EXIT_INSTR_OFFSETS
	.align		4
        /*005c*/ 	.byte	0x04, 0x1c
        /*005e*/ 	.short	(.L_23 - .L_22)


	//   ....[0]....
.L_22:
        /*0060*/ 	.word	0x000001f0


	//----- nvinfo : EIATTR_CRS_STACK_SIZE
	.align		4
.L_23:
        /*0064*/ 	.byte	0x04, 0x1e
        /*0066*/ 	.short	(.L_25 - .L_24)
.L_24:
        /*0068*/ 	.word	0x00000000


	//----- nvinfo : EIATTR_CBANK_PARAM_SIZE
	.align		4
.L_25:
        /*006c*/ 	.byte	0x03, 0x19
        /*006e*/ 	.short	0x001c


	//----- nvinfo : EIATTR_PARAM_CBANK
	.align		4
        /*0070*/ 	.byte	0x04, 0x0a
        /*0072*/ 	.short	(.L_27 - .L_26)
	.align		4
.L_26:
        /*0074*/ 	.word	index@(.nv.constant0._Z25devAddVectArbitraryLengthPKdS0_Pdj)
        /*0078*/ 	.short	0x0380
        /*007a*/ 	.short	0x001c


	//----- nvinfo : EIATTR_SW_WAR
	.align		4
.L_27:
        /*007c*/ 	.byte	0x04, 0x36
        /*007e*/ 	.short	(.L_29 - .L_28)
.L_28:
        /*0080*/ 	.word	0x00000008
.L_29:


//--------------------- .nv.info._Z10devAddVectPKdS0_Pdj --------------------------
	.section	.nv.info._Z10devAddVectPKdS0_Pdj,"",@"SHT_CUDA_INFO"
	.sectionflags	@""
	.align	4


	//----- nvinfo : EIATTR_CUDA_API_VERSION
	.align		4
        /*0000*/ 	.byte	0x04, 0x37
        /*0002*/ 	.short	(.L_31 - .L_30)
.L_30:
        /*0004*/ 	.word	0x00000082


	//----- nvinfo : EIATTR_KPARAM_INFO
	.align		4
.L_31:
        /*0008*/ 	.byte	0x04, 0x17
        /*000a*/ 	.short	(.L_33 - .L_32)
.L_32:
        /*000c*/ 	.word	0x00000000
        /*0010*/ 	.short	0x0003
        /*0012*/ 	.short	0x0018
        /*0014*/ 	.byte	0x00, 0xf0, 0x11, 0x00


	//----- nvinfo : EIATTR_KPARAM_INFO
	.align		4
.L_33:
        /*0018*/ 	.byte	0x04, 0x17
        /*001a*/ 	.short	(.L_35 - .L_34)
.L_34:
        /*001c*/ 	.word	0x00000000
        /*0020*/ 	.short	0x0002
        /*0022*/ 	.short	0x0010
        /*0024*/ 	.byte	0x00, 0xf5, 0x21, 0x00


	//----- nvinfo : EIATTR_KPARAM_INFO
	.align		4
.L_35:
        /*0028*/ 	.byte	0x04, 0x17
        /*002a*/ 	.short	(.L_37 - .L_36)
.L_36:
        /*002c*/ 	.word	0x00000000
        /*0030*/ 	.short	0x0001
        /*0032*/ 	.short	0x0008
        /*0034*/ 	.byte	0x00, 0xf5, 0x21, 0x00


	//----- nvinfo : EIATTR_KPARAM_INFO
	.align		4
.L_37:
        /*0038*/ 	.byte	0x04, 0x17
        /*003a*/ 	.short	(.L_39 - .L_38)
.L_38:
        /*003c*/ 	.word	0x00000000
        /*0040*/ 	.short	0x0000
        /*0042*/ 	.short	0x0000
        /*0044*/ 	.byte	0x00, 0xf5, 0x21, 0x00


	//----- nvinfo : EIATTR_SPARSE_MMA_MASK
	.align		4
.L_39:
        /*0048*/ 	.byte	0x03, 0x50
        /*004a*/ 	.short	0x0000


	//----- nvinfo : EIATTR_MAXREG_COUNT
	.align		4
        /*004c*/ 	.byte	0x03, 0x1b
        /*004e*/ 	.short	0x00ff


	//----- nvinfo : EIATTR_NUM_BARRIERS
	.align		4
        /*0050*/ 	.byte	0x02, 0x4c
        /*0052*/ 	.byte	0x01
	.zero		1


	//----- nvinfo : EIATTR_MERCURY_ISA_VERSION
	.align		4
        /*0054*/ 	.byte	0x03, 0x5f
        /*0056*/ 	.short	0x0101


	//----- nvinfo : EIATTR_VRC_CTA_INIT_COUNT
	.align		4
        /*0058*/ 	.byte	0x02, 0x4a
	.zero		1
	.zero		1


	//----- nvinfo : EIATTR_EXIT_INSTR_OFFSETS
	.align		4
        /*005c*/ 	.byte	0x04, 0x1c
        /*005e*/ 	.short	(.L_41 - .L_40)


	//   ....[0]....
.L_40:
        /*0060*/ 	.word	0x00000070


	//   ....[1]....
        /*0064*/ 	.word	0x00000140


	//----- nvinfo : EIATTR_CBANK_PARAM_SIZE
	.align		4
.L_41:
        /*0068*/ 	.byte	0x03, 0x19
        /*006a*/ 	.short	0x001c


	//----- nvinfo : EIATTR_PARAM_CBANK
	.align		4
        /*006c*/ 	.byte	0x04, 0x0a
        /*006e*/ 	.short	(.L_43 - .L_42)
	.align		4
.L_42:
        /*0070*/ 	.word	index@(.nv.constant0._Z10devAddVectPKdS0_Pdj)
        /*0074*/ 	.short	0x0380
        /*0076*/ 	.short	0x001c


	//----- nvinfo : EIATTR_SW_WAR
	.align		4
.L_43:
        /*0078*/ 	.byte	0x04, 0x36
        /*007a*/ 	.short	(.L_45 - .L_44)
.L_44:
        /*007c*/ 	.word	0x00000008
.L_45:


//--------------------- .nv.callgraph             --------------------------
	.section	.nv.callgraph,"",@"SHT_CUDA_CALLGRAPH"
	.align	4
	.sectionentsize	8
	.align		4
        /*0000*/ 	.word	0x00000000
	.align		4
        /*0004*/ 	.word	0xffffffff
	.align		4
        /*0008*/ 	.word	0x00000000
	.align		4
        /*000c*/ 	.word	0xfffffffe
	.align		4
        /*0010*/ 	.word	0x00000000
	.align		4
        /*0014*/ 	.word	0xfffffffd
	.align		4
        /*0018*/ 	.word	0x00000000
	.align		4
        /*001c*/ 	.word	0xfffffffc


//--------------------- .text._Z25devAddVectArbitraryLengthPKdS0_Pdj --------------------------
	.section	.text._Z25devAddVectArbitraryLengthPKdS0_Pdj,"ax",@progbits
	.align	128
        .global         _Z25devAddVectArbitraryLengthPKdS0_Pdj
        .type           _Z25devAddVectArbitraryLengthPKdS0_Pdj,@function
        .size           _Z25devAddVectArbitraryLengthPKdS0_Pdj,(.L_x_5 - _Z25devAddVectArbitraryLengthPKdS0_Pdj)
        .other          _Z25devAddVectArbitraryLengthPKdS0_Pdj,@"STO_CUDA_ENTRY STV_DEFAULT"
_Z25devAddVectArbitraryLengthPKdS0_Pdj:
.text._Z25devAddVectArbitraryLengthPKdS0_Pdj:
[----:B------:R-:W-:Y:S01]  /*0000*/  LDC R1, c[0x0][0x37c] ;  /* 0x0000df00ff017b82 */ /* 0x000fe20000000800 */
[----:B------:R-:W0:Y:S07]  /*0010*/  S2R R0, SR_TID.X ;  /* 0x0000000000007919 */ /* 0x000e2e0000002100 */
[----:B------:R-:W0:Y:S01]  /*0020*/  S2UR UR4, SR_CTAID.X ;  /* 0x00000000000479c3 */ /* 0x000e220000002500 */
[----:B------:R-:W1:Y:S01]  /*0030*/  LDCU UR5, c[0x0][0x398] ;  /* 0x00007300ff0577ac */ /* 0x000e620008000800 */
[----:B------:R-:W-:Y:S06]  /*0040*/  BSSY.RECONVERGENT B0, `(.L_x_0) ;  /* 0x0000019000007945 */ /* 0x000fec0003800200 */
[----:B------:R-:W0:Y:S02]  /*0050*/  LDC R17, c[0x0][0x360] ;  /* 0x0000d800ff117b82 */ /* 0x000e240000000800 */
[----:B0-----:R-:W-:-:S05]  /*0060*/  IMAD R0, R17, UR4, R0 ;  /* 0x0000000411007c24 */ /* 0x001fca000f8e0200 */
[----:B-1----:R-:W-:-:S13]  /*0070*/  ISETP.GE.U32.AND P0, PT, R0, UR5, PT ;  /* 0x0000000500007c0c */ /* 0x002fda000bf06070 */
[----:B------:R-:W-:Y:S05]  /*0080*/  @P0 BRA `(.L_x_1) ;  /* 0x0000000000500947 */ /* 0x000fea0003800000 */
[----:B------:R-:W0:Y:S01]  /*0090*/  LDC.64 R18, c[0x0][0x358] ;  /* 0x0000d600ff127b82 */ /* 0x000e220000000a00 */
[----:B------:R-:W1:Y:S07]  /*00a0*/  LDCU UR4, c[0x0][0x370] ;  /* 0x00006e00ff0477ac */ /* 0x000e6e0008000800 */
[----:B------:R-:W2:Y:S08]  /*00b0*/  LDC.64 R14, c[0x0][0x390] ;  /* 0x0000e400ff0e7b82 */ /* 0x000eb00000000a00 */
[----:B------:R-:W3:Y:S01]  /*00c0*/  LDC.64 R10, c[0x0][0x380] ;  /* 0x0000e000ff0a7b82 */ /* 0x000ee20000000a00 */
[----:B-1----:R-:W-:-:S07]  /*00d0*/  IMAD R17, R17, UR4, RZ ;  /* 0x0000000411117c24 */ /* 0x002fce000f8e02ff */
[----:B------:R-:W1:Y:S02]  /*00e0*/  LDC.64 R12, c[0x0][0x388] ;  /* 0x0000e200ff0c7b82 */ /* 0x000e640000000a00 */
.L_x_2:
[----:B0-----:R-:W-:Y:S01]  /*00f0*/  R2UR UR6, R18 ;  /* 0x00000000120672ca */ /* 0x001fe200000e0000 */
[----:B---3--:R-:W-:Y:S01]  /*0100*/  IMAD.WIDE.U32 R2, R0, 0x8, R10 ;  /* 0x0000000800027825 */ /* 0x008fe200078e000a */
[C---:B------:R-:W-:Y:S02]  /*0110*/  R2UR UR7, R19.reuse ;  /* 0x00000000130772ca */ /* 0x040fe400000e0000 */
[----:B------:R-:W-:Y:S01]  /*0120*/  R2UR UR8, R18 ;  /* 0x00000000120872ca */ /* 0x000fe200000e0000 */
[----:B-1----:R-:W-:Y:S01]  /*0130*/  IMAD.WIDE.U32 R4, R0, 0x8, R12 ;  /* 0x0000000800047825 */ /* 0x002fe200078e000c */
[----:B------:R-:W-:-:S09]  /*0140*/  R2UR UR9, R19 ;  /* 0x00000000130972ca */ /* 0x000fd200000e0000 */
[----:B------:R-:W3:Y:S04]  /*0150*/  LDG.E.64 R2, desc[UR6][R2.64] ;  /* 0x0000000602027981 */ /* 0x000ee8000c1e1b00 */
[----:B------:R-:W3:Y:S01]  /*0160*/  LDG.E.64 R4, desc[UR8][R4.64] ;  /* 0x0000000804047981 */ /* 0x000ee2000c1e1b00 */
[----:B--2-4-:R-:W-:Y:S01]  /*0170*/  IMAD.WIDE.U32 R8, R0, 0x8, R14 ;  /* 0x0000000800087825 */ /* 0x014fe200078e000e */
[----:B------:R-:W-:-:S04]  /*0180*/  IADD3 R0, PT, PT, R17, R0, RZ ;  /* 0x0000000011007210 */ /* 0x000fc80007ffe0ff */
[----:B------:R-:W-:Y:S01]  /*0190*/  ISETP.GE.U32.AND P0, PT, R0, UR5, PT ;  /* 0x0000000500007c0c */ /* 0x000fe2000bf06070 */
[----:B---3--:R-:W-:-:S07]  /*01a0*/  DADD R6, R2, R4 ;  /* 0x0000000002067229 */ /* 0x008fce0000000004 */
[----:B------:R4:W-:Y:S05]  /*01b0*/  STG.E.64 desc[UR6][R8.64], R6 ;  /* 0x0000000608007986 */ /* 0x0009ea000c101b06 */
[----:B------:R-:W-:Y:S05]  /*01c0*/  @!P0 BRA `(.L_x_2) ;  /* 0xfffffffc00c88947 */ /* 0x000fea000383ffff */
.L_x_1:
[----:B------:R-:W-:Y:S05]  /*01d0*/  BSYNC.RECONVERGENT B0 ;  /* 0x0000000000007941 */ /* 0x000fea0003800200 */
.L_x_0:
[----:B------:R-:W-:Y:S06]  /*01e0*/  BAR.SYNC.DEFER_BLOCKING 0x0 ;  /* 0x0000000000007b1d */ /* 0x000fec0000010000 */
[----:B------:R-:W-:Y:S05]  /*01f0*/  EXIT ;  /* 0x000000000000794d */ /* 0x000fea0003800000 */
.L_x_3:
[----:B------:R-:W-:-:S00]  /*0200*/  BRA `(.L_x_3) ;  /* 0xfffffffc00fc7947 */ /* 0x000fc0000383ffff */
[----:B------:R-:W-:-:S00]  /*0210*/  NOP ;  /* 0x0000000000007918 */ /* 0x000fc00000000000 */
        /* <DEDUP_REMOVED lines=14> */
.L_x_5:


//--------------------- .text._Z10devAddVectPKdS0_Pdj --------------------------
	.section	.text._Z10devAddVectPKdS0_Pdj,"ax",@progbits
	.align	128
        .global         _Z10devAddVectPKdS0_Pdj
        .type           _Z10devAddVectPKdS0_Pdj,@function
        .size           _Z10devAddVectPKdS0_Pdj,(.L_x_6 - _Z10devAddVectPKdS0_Pdj)
        .other          _Z10devAddVectPKdS0_Pdj,@"STO_CUDA_ENTRY STV_DEFAULT"
_Z10devAddVectPKdS0_Pdj:
.text._Z10devAddVectPKdS0_Pdj:
[----:B------:R-:W-:Y:S01]  /*0000*/  LDC R1, c[0x0][0x37c] ;  /* 0x0000df00ff017b82 */ /* 0x000fe20000000800 */
[----:B------:R-:W0:Y:S07]  /*0010*/  S2R R11, SR_TID.X ;  /* 0x00000000000b7919 */ /* 0x000e2e0000002100 */
[----:B------:R-:W0:Y:S01]  /*0020*/  S2UR UR4, SR_CTAID.X ;  /* 0x00000000000479c3 */ /* 0x000e220000002500 */
[----:B------:R-:W1:Y:S07]  /*0030*/  LDCU UR5, c[0x0][0x398] ;  /* 0x00007300ff0577ac */ /* 0x000e6e0008000800 */
[----:B------:R-:W0:Y:S02]  /*0040*/  LDC R0, c[0x0][0x360] ;  /* 0x0000d800ff007b82 */ /* 0x000e240000000800 */
[----:B0-----:R-:W-:-:S05]  /*0050*/  IMAD R11, R0, UR4, R11 ;  /* 0x00000004000b7c24 */ /* 0x001fca000f8e020b */
[----:B-1----:R-:W-:-:S13]  /*0060*/  ISETP.GE.U32.AND P0, PT, R11, UR5, PT ;  /* 0x000000050b007c0c */ /* 0x002fda000bf06070 */
[----:B------:R-:W-:Y:S05]  /*0070*/  @P0 EXIT ;  /* 0x000000000000094d */ /* 0x000fea0003800000 */
[----:B------:R-:W0:Y:S01]  /*0080*/  LDC.64 R2, c[0x0][0x380] ;  /* 0x0000e000ff027b82 */ /* 0x000e220000000a00 */
[----:B------:R-:W1:Y:S07]  /*0090*/  LDCU.64 UR4, c[0x0][0x358] ;  /* 0x00006b00ff0477ac */ /* 0x000e6e0008000a00 */
[----:B------:R-:W2:Y:S08]  /*00a0*/  LDC.64 R4, c[0x0][0x388] ;  /* 0x0000e200ff047b82 */ /* 0x000eb00000000a00 */
[----:B------:R-:W3:Y:S01]  /*00b0*/  LDC.64 R8, c[0x0][0x390] ;  /* 0x0000e400ff087b82 */ /* 0x000ee20000000a00 */
[----:B0-----:R-:W-:-:S06]  /*00c0*/  IMAD.WIDE.U32 R2, R11, 0x8, R2 ;  /* 0x000000080b027825 */ /* 0x001fcc00078e0002 */
[----:B-1----:R-:W4:Y:S01]  /*00d0*/  LDG.E.64 R2, desc[UR4][R2.64] ;  /* 0x0000000402027981 */ /* 0x002f22000c1e1b00 */
[----:B--2---:R-:W-:-:S06]  /*00e0*/  IMAD.WIDE.U32 R4, R11, 0x8, R4 ;  /* 0x000000080b047825 */ /* 0x004fcc00078e0004 */
[----:B------:R-:W4:Y:S01]  /*00f0*/  LDG.E.64 R4, desc[UR4][R4.64] ;  /* 0x0000000404047981 */ /* 0x000f22000c1e1b00 */
[----:B---3--:R-:W-:Y:S01]  /*0100*/  IMAD.WIDE.U32 R8, R11, 0x8, R8 ;  /* 0x000000080b087825 */ /* 0x008fe200078e0008 */
[----:B----4-:R-:W-:-:S07]  /*0110*/  DADD R6, R2, R4 ;  /* 0x0000000002067229 */ /* 0x010fce0000000004 */
[----:B------:R-:W-:Y:S01]  /*0120*/  STG.E.64 desc[UR4][R8.64], R6 ;  /* 0x0000000608007986 */ /* 0x000fe2000c101b04 */
[----:B------:R-:W-:Y:S06]  /*0130*/  BAR.SYNC.DEFER_BLOCKING 0x0 ;  /* 0x0000000000007b1d */ /* 0x000fec0000010000 */
[----:B------:R-:W-:Y:S05]  /*0140*/  EXIT ;  /* 0x000000000000794d */ /* 0x000fea0003800000 */
.L_x_4:
        /* <DEDUP_REMOVED lines=11> */
.L_x_6:


//--------------------- .nv.shared.reserved.0     --------------------------
	.section	.nv.shared.reserved.0,"aw",@nobits
	.weak		__nv_reservedSMEM_offset_0_alias
	.size		__nv_reservedSMEM_offset_0_alias, 0, 64
	.other		__nv_reservedSMEM_offset_0_alias,@"STO_CUDA_RESERVED_SHARED STV_DEFAULT"
__nv_reservedSMEM_offset_0_alias:
	.zero		0
	.zero		64


//--------------------- .nv.constant0._Z25devAddVectArbitraryLengthPKdS0_Pdj --------------------------
	.section	.nv.constant0._Z25devAddVectArbitraryLengthPKdS0_Pdj,"a",@progbits
	.sectionflags	@""
	.align	4
.nv.constant0._Z25devAddVectArbitraryLengthPKdS0_Pdj:
	.zero		924


//--------------------- .nv.constant0._Z10devAddVectPKdS0_Pdj --------------------------
	.section	.nv.constant0._Z10devAddVectPKdS0_Pdj,"a",@progbits
	.sectionflags	@""
	.align	4
.nv.constant0._Z10devAddVectPKdS0_Pdj:
	.zero		924


//--------------------- SYMBOLS --------------------------

	.type		.nv.reservedSmem.offset0,@object
	.size		.nv.reservedSmem.offset0,0x4
